	.headerflags	@"EF_CUDA_TEXMODE_UNIFIED EF_CUDA_64BIT_ADDRESS EF_CUDA_ACCELERATORS EF_CUDA_SM90 EF_CUDA_VIRTUAL_SM(EF_CUDA_SM90)"
	.elftype	@"ET_EXEC"


//--------------------- .nv.info                  --------------------------
	.section	.nv.info,"",@"SHT_CUDA_INFO"
	.align	4


	//----- nvinfo : EIATTR_REGCOUNT
	.align		4
        /*0000*/ 	.byte	0x04, 0x2f
        /*0002*/ 	.short	(.L_3 - .L_2)
	.align		4
.L_2:
        /*0004*/ 	.word	index@(triton_poi_fused_cat_7)
        /*0008*/ 	.word	0x00000020


	//----- nvinfo : EIATTR_MIN_STACK_SIZE
	.align		4
.L_3:
        /*000c*/ 	.byte	0x04, 0x12
        /*000e*/ 	.short	(.L_5 - .L_4)
	.align		4
.L_4:
        /*0010*/ 	.word	index@(triton_poi_fused_cat_7)
        /*0014*/ 	.word	0x00000000


	//----- nvinfo : EIATTR_FRAME_SIZE
	.align		4
.L_5:
        /*0018*/ 	.byte	0x04, 0x11
        /*001a*/ 	.short	(.L_7 - .L_6)
	.align		4
.L_6:
        /*001c*/ 	.word	index@(triton_poi_fused_cat_7)
        /*0020*/ 	.word	0x00000000


	//----- nvinfo : EIATTR_MIN_STACK_SIZE
	.align		4
.L_7:
        /*0024*/ 	.byte	0x04, 0x12
        /*0026*/ 	.short	(.L_9 - .L_8)
	.align		4
.L_8:
        /*0028*/ 	.word	index@(triton_poi_fused_cat_7)
        /*002c*/ 	.word	0x00000000
.L_9:


//--------------------- .nv.info.triton_poi_fused_cat_7 --------------------------
	.section	.nv.info.triton_poi_fused_cat_7,"",@"SHT_CUDA_INFO"
	.sectionflags	@""
	.align	4


	//----- nvinfo : EIATTR_CUDA_API_VERSION
	.align		4
        /*0000*/ 	.byte	0x04, 0x37
        /*0002*/ 	.short	(.L_11 - .L_10)
.L_10:
        /*0004*/ 	.word	0x0000007c


	//----- nvinfo : EIATTR_KPARAM_INFO
	.align		4
.L_11:
        /*0008*/ 	.byte	0x04, 0x17
        /*000a*/ 	.short	(.L_13 - .L_12)
.L_12:
        /*000c*/ 	.word	0x00000000
        /*0010*/ 	.short	0x000b
        /*0012*/ 	.short	0x0058
        /*0014*/ 	.byte	0x00, 0xf0, 0x11, 0x00


	//----- nvinfo : EIATTR_KPARAM_INFO
	.align		4
.L_13:
        /*0018*/ 	.byte	0x04, 0x17
        /*001a*/ 	.short	(.L_15 - .L_14)
.L_14:
        /*001c*/ 	.word	0x00000000
        /*0020*/ 	.short	0x000a
        /*0022*/ 	.short	0x0050
        /*0024*/ 	.byte	0x00, 0xf4, 0x21, 0x00


	//----- nvinfo : EIATTR_KPARAM_INFO
	.align		4
.L_15:
        /*0028*/ 	.byte	0x04, 0x17
        /*002a*/ 	.short	(.L_17 - .L_16)
.L_16:
        /*002c*/ 	.word	0x00000000
        /*0030*/ 	.short	0x0009
        /*0032*/ 	.short	0x0048
        /*0034*/ 	.byte	0x00, 0xf4, 0x21, 0x00


	//----- nvinfo : EIATTR_KPARAM_INFO
	.align		4
.L_17:
        /*0038*/ 	.byte	0x04, 0x17
        /*003a*/ 	.short	(.L_19 - .L_18)
.L_18:
        /*003c*/ 	.word	0x00000000
        /*0040*/ 	.short	0x0008
        /*0042*/ 	.short	0x0040
        /*0044*/ 	.byte	0x00, 0xf4, 0x21, 0x00


	//----- nvinfo : EIATTR_KPARAM_INFO
	.align		4
.L_19:
        /*0048*/ 	.byte	0x04, 0x17
        /*004a*/ 	.short	(.L_21 - .L_20)
.L_20:
        /*004c*/ 	.word	0x00000000
        /*0050*/ 	.short	0x0007
        /*0052*/ 	.short	0x0038
        /*0054*/ 	.byte	0x00, 0xf4, 0x21, 0x00


	//----- nvinfo : EIATTR_KPARAM_INFO
	.align		4
.L_21:
        /*0058*/ 	.byte	0x04, 0x17
        /*005a*/ 	.short	(.L_23 - .L_22)
.L_22:
        /*005c*/ 	.word	0x00000000
        /*0060*/ 	.short	0x0006
        /*0062*/ 	.short	0x0030
        /*0064*/ 	.byte	0x00, 0xf4, 0x21, 0x00


	//----- nvinfo : EIATTR_KPARAM_INFO
	.align		4
.L_23:
        /*0068*/ 	.byte	0x04, 0x17
        /*006a*/ 	.short	(.L_25 - .L_24)
.L_24:
        /*006c*/ 	.word	0x00000000
        /*0070*/ 	.short	0x0005
        /*0072*/ 	.short	0x0028
        /*0074*/ 	.byte	0x00, 0xf4, 0x21, 0x00


	//----- nvinfo : EIATTR_KPARAM_INFO
	.align		4
.L_25:
        /*0078*/ 	.byte	0x04, 0x17
        /*007a*/ 	.short	(.L_27 - .L_26)
.L_26:
        /*007c*/ 	.word	0x00000000
        /*0080*/ 	.short	0x0004
        /*0082*/ 	.short	0x0020
        /*0084*/ 	.byte	0x00, 0xf4, 0x21, 0x00


	//----- nvinfo : EIATTR_KPARAM_INFO
	.align		4
.L_27:
        /*0088*/ 	.byte	0x04, 0x17
        /*008a*/ 	.short	(.L_29 - .L_28)
.L_28:
        /*008c*/ 	.word	0x00000000
        /*0090*/ 	.short	0x0003
        /*0092*/ 	.short	0x0018
        /*0094*/ 	.byte	0x00, 0xf4, 0x21, 0x00


	//----- nvinfo : EIATTR_KPARAM_INFO
	.align		4
.L_29:
        /*0098*/ 	.byte	0x04, 0x17
        /*009a*/ 	.short	(.L_31 - .L_30)
.L_30:
        /*009c*/ 	.word	0x00000000
        /*00a0*/ 	.short	0x0002
        /*00a2*/ 	.short	0x0010
        /*00a4*/ 	.byte	0x00, 0xf4, 0x21, 0x00


	//----- nvinfo : EIATTR_KPARAM_INFO
	.align		4
.L_31:
        /*00a8*/ 	.byte	0x04, 0x17
        /*00aa*/ 	.short	(.L_33 - .L_32)
.L_32:
        /*00ac*/ 	.word	0x00000000
        /*00b0*/ 	.short	0x0001
        /*00b2*/ 	.short	0x0008
        /*00b4*/ 	.byte	0x00, 0xf4, 0x21, 0x00


	//----- nvinfo : EIATTR_KPARAM_INFO
	.align		4
.L_33:
        /*00b8*/ 	.byte	0x04, 0x17
        /*00ba*/ 	.short	(.L_35 - .L_34)
.L_34:
        /*00bc*/ 	.word	0x00000000
        /*00c0*/ 	.short	0x0000
        /*00c2*/ 	.short	0x0000
        /*00c4*/ 	.byte	0x00, 0xf4, 0x21, 0x00


	//----- nvinfo : EIATTR_SPARSE_MMA_MASK
	.align		4
.L_35:
        /*00c8*/ 	.byte	0x03, 0x50
        /*00ca*/ 	.short	0x0000


	//----- nvinfo : EIATTR_MAXREG_COUNT
	.align		4
        /*00cc*/ 	.byte	0x03, 0x1b
        /*00ce*/ 	.short	0x00ff


	//----- nvinfo : EIATTR_EXIT_INSTR_OFFSETS
	.align		4
        /*00d0*/ 	.byte	0x04, 0x1c
        /*00d2*/ 	.short	(.L_37 - .L_36)


	//   ....[0]....
.L_36:
        /*00d4*/ 	.word	0x00000b60


	//   ....[1]....
        /*00d8*/ 	.word	0x00000b80


	//----- nvinfo : EIATTR_REQNTID
	.align		4
.L_37:
        /*00dc*/ 	.byte	0x04, 0x10
        /*00de*/ 	.short	(.L_39 - .L_38)
.L_38:
        /*00e0*/ 	.word	0x00000100
        /*00e4*/ 	.word	0x00000001
        /*00e8*/ 	.word	0x00000001


	//----- nvinfo : EIATTR_CBANK_PARAM_SIZE
	.align		4
.L_39:
        /*00ec*/ 	.byte	0x03, 0x19
        /*00ee*/ 	.short	0x005c


	//----- nvinfo : EIATTR_PARAM_CBANK
	.align		4
        /*00f0*/ 	.byte	0x04, 0x0a
        /*00f2*/ 	.short	(.L_41 - .L_40)
	.align		4
.L_40:
        /*00f4*/ 	.word	index@(.nv.constant0.triton_poi_fused_cat_7)
        /*00f8*/ 	.short	0x0210
        /*00fa*/ 	.short	0x005c


	//----- nvinfo : EIATTR_SW_WAR
	.align		4
.L_41:
        /*00fc*/ 	.byte	0x04, 0x36
        /*00fe*/ 	.short	(.L_43 - .L_42)
.L_42:
        /*0100*/ 	.word	0x00000008
.L_43:


//--------------------- .nv.callgraph             --------------------------
	.section	.nv.callgraph,"",@"SHT_CUDA_CALLGRAPH"
	.align	4
	.sectionentsize	8
	.align		4
        /*0000*/ 	.word	0x00000000
	.align		4
        /*0004*/ 	.word	0xffffffff
	.align		4
        /*0008*/ 	.word	0x00000000
	.align		4
        /*000c*/ 	.word	0xfffffffe
	.align		4
        /*0010*/ 	.word	0x00000000
	.align		4
        /*0014*/ 	.word	0xfffffffd
	.align		4
        /*0018*/ 	.word	0x00000000
	.align		4
        /*001c*/ 	.word	0xfffffffc


//--------------------- .nv.constant4             --------------------------
	.section	.nv.constant4,"a",@progbits
	.align	8
	.align		8
.nv.constant4:
        /*0000*/ 	.dword	_$_str
	.align		8
        /*0008*/ 	.dword	_$_str_$_2


//--------------------- .text.triton_poi_fused_cat_7 --------------------------
	.section	.text.triton_poi_fused_cat_7,"ax",@progbits
	.align	128
        .global         triton_poi_fused_cat_7
        .type           triton_poi_fused_cat_7,@function
        .size           triton_poi_fused_cat_7,(.L_x_1 - triton_poi_fused_cat_7)
        .other          triton_poi_fused_cat_7,@"STO_CUDA_ENTRY STV_DEFAULT"
triton_poi_fused_cat_7:
.text.triton_poi_fused_cat_7:
[----:B------:R-:W0:Y:S01]  /*0000*/  LDC R1, c[0x0][0x28] ;  /* 0x00000a00ff017b82 */ /* 0x000e220000000800 */
[----:B------:R-:W1:Y:S01]  /*0010*/  S2R R0, SR_TID.X ;  /* 0x0000000000007919 */ /* 0x000e620000002100 */
[----:B------:R-:W-:-:S06]  /*0020*/  IMAD.MOV.U32 R12, RZ, RZ, RZ ;  /* 0x000000ffff0c7224 */ /* 0x000fcc00078e00ff */
[----:B------:R-:W2:Y:S01]  /*0030*/  LDC.64 R8, c[0x0][0x220] ;  /* 0x00008800ff087b82 */ /* 0x000ea20000000a00 */
[----:B------:R-:W-:Y:S01]  /*0040*/  IMAD.MOV.U32 R2, RZ, RZ, RZ ;  /* 0x000000ffff027224 */ /* 0x000fe200078e00ff */
[----:B------:R-:W3:Y:S01]  /*0050*/  S2R R13, SR_CTAID.X ;  /* 0x00000000000d7919 */ /* 0x000ee20000002500 */
[----:B------:R-:W-:-:S05]  /*0060*/  ULDC.64 UR4, c[0x0][0x208] ;  /* 0x0000820000047ab9 */ /* 0x000fca0000000a00 */
[----:B------:R-:W4:Y:S01]  /*0070*/  LDC.64 R10, c[0x0][0x248] ;  /* 0x00009200ff0a7b82 */ /* 0x000f220000000a00 */
[----:B------:R-:W-:Y:S01]  /*0080*/  CS2R R22, SRZ ;  /* 0x0000000000167805 */ /* 0x000fe2000001ff00 */
[----:B------:R-:W-:Y:S01]  /*0090*/  IMAD.MOV.U32 R6, RZ, RZ, RZ ;  /* 0x000000ffff067224 */ /* 0x000fe200078e00ff */
[----:B------:R-:W-:-:S05]  /*00a0*/  ULDC.64 UR6, c[0x0][0x238] ;  /* 0x00008e0000067ab9 */ /* 0x000fca0000000a00 */
[----:B------:R-:W5:Y:S08]  /*00b0*/  LDC.64 R28, c[0x0][0x210] ;  /* 0x00008400ff1c7b82 */ /* 0x000f700000000a00 */
[----:B------:R-:W2:Y:S01]  /*00c0*/  LDC.64 R18, c[0x0][0x218] ;  /* 0x00008600ff127b82 */ /* 0x000ea20000000a00 */
[----:B-1----:R-:W-:-:S07]  /*00d0*/  IMAD.SHL.U32 R0, R0, 0x2, RZ ;  /* 0x0000000200007824 */ /* 0x002fce00078e00ff */
[----:B------:R-:W1:Y:S01]  /*00e0*/  LDC.64 R20, c[0x0][0x240] ;  /* 0x00009000ff147b82 */ /* 0x000e620000000a00 */
[----:B------:R-:W-:-:S05]  /*00f0*/  LOP3.LUT R0, R0, 0x1fe, RZ, 0xc0, !PT ;  /* 0x000001fe00007812 */ /* 0x000fca00078ec0ff */
[----:B---3--:R-:W-:-:S04]  /*0100*/  IMAD R13, R13, 0x200, R0 ;  /* 0x000002000d0d7824 */ /* 0x008fc800078e0200 */
[C---:B------:R-:W-:Y:S01]  /*0110*/  IMAD.HI R0, R13.reuse, -0x6e5d4c3b, R12 ;  /* 0x91a2b3c50d007827 */ /* 0x040fe200078e020c */
[----:B------:R-:W-:-:S04]  /*0120*/  ISETP.GE.AND P0, PT, R13, 0x119400, PT ;  /* 0x001194000d00780c */ /* 0x000fc80003f06270 */
[----:B------:R-:W-:-:S04]  /*0130*/  SHF.R.U32.HI R3, RZ, 0x1f, R0 ;  /* 0x0000001fff037819 */ /* 0x000fc80000011600 */
[----:B------:R-:W-:-:S05]  /*0140*/  LEA.HI.SX32 R3, R0, R3, 0x17 ;  /* 0x0000000300037211 */ /* 0x000fca00078fbaff */
[----:B------:R-:W-:-:S05]  /*0150*/  IMAD.HI R0, R3, 0x66666667, RZ ;  /* 0x6666666703007827 */ /* 0x000fca00078e02ff */
[----:B------:R-:W-:-:S04]  /*0160*/  SHF.R.U32.HI R5, RZ, 0x1f, R0 ;  /* 0x0000001fff057819 */ /* 0x000fc80000011600 */
[----:B------:R-:W-:-:S05]  /*0170*/  LEA.HI.SX32 R0, R0, R5, 0x19 ;  /* 0x0000000500007211 */ /* 0x000fca00078fcaff */
[----:B------:R-:W-:-:S04]  /*0180*/  IMAD R25, R0, -0x140, R3 ;  /* 0xfffffec000197824 */ /* 0x000fc800078e0203 */
[C---:B--2---:R-:W-:Y:S01]  /*0190*/  IMAD.WIDE R8, R25.reuse, 0x4, R8 ;  /* 0x0000000419087825 */ /* 0x044fe200078e0208 */
[----:B------:R-:W-:-:S04]  /*01a0*/  ISETP.GE.AND P1, PT, R25, 0x100, PT ;  /* 0x000001001900780c */ /* 0x000fc80003f26270 */
[----:B------:R-:W-:Y:S02]  /*01b0*/  ISETP.LT.AND P3, PT, R13, 0x119400, !P1 ;  /* 0x001194000d00780c */ /* 0x000fe40004f61270 */
[----:B------:R-:W-:-:S11]  /*01c0*/  ISETP.GT.AND P2, PT, R25, 0xff, !P0 ;  /* 0x000000ff1900780c */ /* 0x000fd60004744270 */
[----:B------:R-:W2:Y:S01]  /*01d0*/  @P3 LDG.E.EL R2, desc[UR4][R8.64] ;  /* 0x0000000408023981 */ /* 0x000ea2000c2e1900 */
[----:B----4-:R-:W-:-:S03]  /*01e0*/  IMAD.WIDE R10, R25, 0x4, R10 ;  /* 0x00000004190a7825 */ /* 0x010fc600078e020a */
[----:B------:R3:W4:Y:S01]  /*01f0*/  @P3 LDG.E.EL R23, desc[UR4][R8.64] ;  /* 0x0000000408173981 */ /* 0x000722000c2e1900 */
[C---:B------:R-:W-:Y:S02]  /*0200*/  VIADD R7, R13.reuse, 0x1 ;  /* 0x000000010d077836 */ /* 0x040fe40000000000 */
[----:B------:R-:W-:Y:S01]  /*0210*/  IMAD.HI R4, R13, 0x7482296b, RZ ;  /* 0x7482296b0d047827 */ /* 0x000fe200078e02ff */
[----:B------:R-:W4:Y:S03]  /*0220*/  @P2 LDG.E.EL R12, desc[UR4][R10.64+-0x400] ;  /* 0xfffc00040a0c2981 */ /* 0x000f26000c2e1900 */
[----:B------:R-:W-:Y:S01]  /*0230*/  IMAD.MOV.U32 R5, RZ, RZ, RZ ;  /* 0x000000ffff057224 */ /* 0x000fe200078e00ff */
[----:B------:R-:W-:Y:S01]  /*0240*/  SHF.R.U32.HI R17, RZ, 0x1f, R4 ;  /* 0x0000001fff117819 */ /* 0x000fe20000011604 */
[----:B------:R-:W-:-:S03]  /*0250*/  IMAD.HI R0, R7, -0x6e5d4c3b, R6 ;  /* 0x91a2b3c507007827 */ /* 0x000fc600078e0206 */
[----:B---3--:R-:W-:Y:S01]  /*0260*/  LEA.HI.SX32 R8, R4, R17, 0xf ;  /* 0x0000001104087211 */ /* 0x008fe200078f7aff */
[----:B------:R3:W4:Y:S01]  /*0270*/  @P2 LDG.E.EL R5, desc[UR4][R10.64+-0x400] ;  /* 0xfffc00040a052981 */ /* 0x000722000c2e1900 */
[----:B------:R-:W-:-:S04]  /*0280*/  SHF.R.U32.HI R15, RZ, 0x1f, R0 ;  /* 0x0000001fff0f7819 */ /* 0x000fc80000011600 */
[----:B------:R-:W-:Y:S01]  /*0290*/  LEA.HI.SX32 R6, R0, R15, 0x17 ;  /* 0x0000000f00067211 */ /* 0x000fe200078fbaff */
[----:B------:R-:W-:Y:S02]  /*02a0*/  IMAD R4, R8, 0xe100, RZ ;  /* 0x0000e10008047824 */ /* 0x000fe400078e02ff */
[----:B------:R-:W-:Y:S02]  /*02b0*/  IMAD R0, R3, -0x384, R13 ;  /* 0xfffffc7c03007824 */ /* 0x000fe400078e020d */
[----:B------:R-:W-:Y:S01]  /*02c0*/  IMAD R6, R6, -0x384, R7 ;  /* 0xfffffc7c06067824 */ /* 0x000fe200078e0207 */
[----:B------:R-:W-:Y:S01]  /*02d0*/  SHF.R.S32.HI R16, RZ, 0x1f, R4 ;  /* 0x0000001fff107819 */ /* 0x000fe20000011404 */
[----:B------:R-:W-:Y:S01]  /*02e0*/  IMAD.SHL.U32 R9, R0, 0x40, RZ ;  /* 0x0000004000097824 */ /* 0x000fe200078e00ff */
[----:B------:R-:W-:Y:S01]  /*02f0*/  IADD3 R3, P4, R25, R4, RZ ;  /* 0x0000000419037210 */ /* 0x000fe20007f9e0ff */
[----:B------:R-:W-:Y:S01]  /*0300*/  IMAD.SHL.U32 R14, R6, 0x40, RZ ;  /* 0x00000040060e7824 */ /* 0x000fe200078e00ff */
[----:B0--3--:R-:W0:Y:S02]  /*0310*/  LDC.64 R10, c[0x0][0x250] ;  /* 0x00009400ff0a7b82 */ /* 0x009e240000000a00 */
[----:B------:R-:W-:-:S02]  /*0320*/  LEA.HI.X.SX32 R16, R25, R16, 0x1, P4 ;  /* 0x0000001019107211 */ /* 0x000fc400020f0eff */
[----:B------:R-:W-:Y:S02]  /*0330*/  IADD3 R4, P4, R9, R3, RZ ;  /* 0x0000000309047210 */ /* 0x000fe40007f9e0ff */
[----:B------:R-:W-:Y:S01]  /*0340*/  IADD3 R3, P5, R14, R3, RZ ;  /* 0x000000030e037210 */ /* 0x000fe20007fbe0ff */
[----:B------:R-:W-:Y:S01]  /*0350*/  IMAD R7, R8, 0x38400, R25 ;  /* 0x0003840008077824 */ /* 0x000fe200078e0219 */
[-C--:B------:R-:W-:Y:S02]  /*0360*/  LEA.HI.X.SX32 R9, R9, R16.reuse, 0x1, P4 ;  /* 0x0000001009097211 */ /* 0x080fe400020f0eff */
[----:B------:R-:W-:Y:S02]  /*0370*/  LEA.HI.X.SX32 R14, R14, R16, 0x1, P5 ;  /* 0x000000100e0e7211 */ /* 0x000fe400028f0eff */
[----:B------:R-:W-:Y:S02]  /*0380*/  LEA R16, P4, R4, UR6, 0x2 ;  /* 0x0000000604107c11 */ /* 0x000fe4000f8810ff */
[----:B------:R-:W-:-:S02]  /*0390*/  LEA R8, P5, R3, UR6, 0x2 ;  /* 0x0000000603087c11 */ /* 0x000fc4000f8a10ff */
[----:B------:R-:W-:Y:S01]  /*03a0*/  LEA.HI.X R17, R4, UR7, R9, 0x2, P4 ;  /* 0x0000000704117c11 */ /* 0x000fe2000a0f1409 */
[----:B------:R-:W-:Y:S01]  /*03b0*/  IMAD.MOV.U32 R4, RZ, RZ, RZ ;  /* 0x000000ffff047224 */ /* 0x000fe200078e00ff */
[----:B------:R-:W-:Y:S01]  /*03c0*/  LEA.HI.X R9, R3, UR7, R14, 0x2, P5 ;  /* 0x0000000703097c11 */ /* 0x000fe2000a8f140e */
[----:B------:R-:W-:Y:S01]  /*03d0*/  IMAD.MOV.U32 R3, RZ, RZ, RZ ;  /* 0x000000ffff037224 */ /* 0x000fe200078e00ff */
[----:B------:R-:W3:Y:S03]  /*03e0*/  LDC.64 R14, c[0x0][0x228] ;  /* 0x00008a00ff0e7b82 */ /* 0x000ee60000000a00 */
[----:B------:R1:W4:Y:S04]  /*03f0*/  @P2 LDG.E.EL R4, desc[UR4][R16.64+-0x400] ;  /* 0xfffc000410042981 */ /* 0x000328000c2e1900 */
[----:B------:R5:W4:Y:S01]  /*0400*/  @P2 LDG.E.EL R3, desc[UR4][R8.64+-0x400] ;  /* 0xfffc000408032981 */ /* 0x000b22000c2e1900 */
[--C-:B------:R-:W-:Y:S01]  /*0410*/  IMAD R27, R0, 0x100, R7.reuse ;  /* 0x00000100001b7824 */ /* 0x100fe200078e0207 */
[----:B-1----:R-:W1:Y:S01]  /*0420*/  LDC.64 R16, c[0x0][0x230] ;  /* 0x00008c00ff107b82 */ /* 0x002e620000000a00 */
[----:B------:R-:W-:-:S07]  /*0430*/  IMAD R7, R6, 0x100, R7 ;  /* 0x0000010006077824 */ /* 0x000fce00078e0207 */
[----:B-----5:R-:W5:Y:S01]  /*0440*/  LDC.64 R8, c[0x0][0x258] ;  /* 0x00009600ff087b82 */ /* 0x020f620000000a00 */
[----:B------:R-:W-:Y:S02]  /*0450*/  IMAD.MOV.U32 R0, RZ, RZ, RZ ;  /* 0x000000ffff007224 */ /* 0x000fe400078e00ff */
[----:B------:R-:W-:-:S04]  /*0460*/  IMAD.WIDE R26, R27, 0x4, R28 ;  /* 0x000000041b1a7825 */ /* 0x000fc800078e021c */
[----:B------:R-:W-:Y:S01]  /*0470*/  IMAD.WIDE R18, R25, 0x4, R18 ;  /* 0x0000000419127825 */ /* 0x000fe200078e0212 */
[----:B------:R0:W4:Y:S03]  /*0480*/  @P3 LDG.E.EL R22, desc[UR4][R26.64] ;  /* 0x000000041a163981 */ /* 0x000126000c2e1900 */
[----:B------:R-:W-:Y:S01]  /*0490*/  IMAD.WIDE R28, R7, 0x4, R28 ;  /* 0x00000004071c7825 */ /* 0x000fe200078e021c */
[----:B------:R-:W-:Y:S01]  /*04a0*/  CS2R R6, SRZ ;  /* 0x0000000000067805 */ /* 0x000fe2000001ff00 */
[----:B------:R-:W4:Y:S02]  /*04b0*/  @P3 LDG.E.EL R0, desc[UR4][R18.64] ;  /* 0x0000000412003981 */ /* 0x000f24000c2e1900 */
[----:B------:R-:W-:Y:S02]  /*04c0*/  IMAD.MOV.U32 R24, RZ, RZ, RZ ;  /* 0x000000ffff187224 */ /* 0x000fe400078e00ff */
[----:B------:R-:W-:Y:S01]  /*04d0*/  IMAD.WIDE R20, R25, 0x4, R20 ;  /* 0x0000000419147825 */ /* 0x000fe200078e0214 */
[----:B------:R3:W4:Y:S01]  /*04e0*/  @P3 LDG.E.EL R6, desc[UR4][R28.64] ;  /* 0x000000041c063981 */ /* 0x000722000c2e1900 */
[----:B0-----:R-:W-:-:S02]  /*04f0*/  CS2R R26, SRZ ;  /* 0x00000000001a7805 */ /* 0x001fc4000001ff00 */
[C---:B---3--:R-:W-:Y:S01]  /*0500*/  IMAD.WIDE R14, R25.reuse, 0x4, R14 ;  /* 0x00000004190e7825 */ /* 0x048fe200078e020e */
[----:B------:R0:W3:Y:S03]  /*0510*/  @P3 LDG.E.EL R7, desc[UR4][R18.64] ;  /* 0x0000000412073981 */ /* 0x0000e6000c2e1900 */
[C---:B------:R-:W-:Y:S01]  /*0520*/  IMAD.WIDE R10, R25.reuse, 0x4, R10 ;  /* 0x00000004190a7825 */ /* 0x040fe200078e020a */
[----:B------:R-:W3:Y:S01]  /*0530*/  @P2 LDG.E.EL R24, desc[UR4][R20.64+-0x400] ;  /* 0xfffc000414182981 */ /* 0x000ee2000c2e1900 */
[----:B------:R-:W-:Y:S02]  /*0540*/  CS2R R28, SRZ ;  /* 0x00000000001c7805 */ /* 0x000fe4000001ff00 */
[----:B-1----:R-:W-:Y:S01]  /*0550*/  IMAD.WIDE R16, R25, 0x4, R16 ;  /* 0x0000000419107825 */ /* 0x002fe200078e0210 */
[----:B------:R-:W3:Y:S01]  /*0560*/  @P2 LDG.E.EL R27, desc[UR4][R20.64+-0x400] ;  /* 0xfffc0004141b2981 */ /* 0x000ee2000c2e1900 */
[----:B0-----:R-:W-:-:S02]  /*0570*/  CS2R R18, SRZ ;  /* 0x0000000000127805 */ /* 0x001fc4000001ff00 */
[----:B-----5:R-:W-:Y:S01]  /*0580*/  IMAD.WIDE R8, R25, 0x4, R8 ;  /* 0x0000000419087825 */ /* 0x020fe200078e0208 */
[----:B------:R-:W5:Y:S03]  /*0590*/  @P3 LDG.E.EL R26, desc[UR4][R14.64] ;  /* 0x000000040e1a3981 */ /* 0x000f66000c2e1900 */
[----:B------:R-:W-:Y:S01]  /*05a0*/  IMAD.MOV.U32 R25, RZ, RZ, RZ ;  /* 0x000000ffff197224 */ /* 0x000fe200078e00ff */
[----:B------:R0:W5:Y:S04]  /*05b0*/  @P3 LDG.E.EL R28, desc[UR4][R14.64] ;  /* 0x000000040e1c3981 */ /* 0x000168000c2e1900 */
[----:B------:R-:W5:Y:S04]  /*05c0*/  @P3 LDG.E.EL R19, desc[UR4][R16.64] ;  /* 0x0000000410133981 */ /* 0x000f68000c2e1900 */
[----:B------:R-:W5:Y:S01]  /*05d0*/  @P3 LDG.E.EL R25, desc[UR4][R16.64] ;  /* 0x0000000410193981 */ /* 0x000f62000c2e1900 */
[----:B0-----:R-:W-:-:S03]  /*05e0*/  CS2R R14, SRZ ;  /* 0x00000000000e7805 */ /* 0x001fc6000001ff00 */
[----:B------:R-:W5:Y:S04]  /*05f0*/  @P2 LDG.E.EL R29, desc[UR4][R10.64+-0x400] ;  /* 0xfffc00040a1d2981 */ /* 0x000f68000c2e1900 */
[----:B------:R0:W5:Y:S04]  /*0600*/  @P2 LDG.E.EL R18, desc[UR4][R10.64+-0x400] ;  /* 0xfffc00040a122981 */ /* 0x000168000c2e1900 */
[----:B------:R-:W5:Y:S04]  /*0610*/  @P2 LDG.E.EL R14, desc[UR4][R8.64+-0x400] ;  /* 0xfffc0004080e2981 */ /* 0x000f68000c2e1900 */
[----:B------:R1:W5:Y:S01]  /*0620*/  @P2 LDG.E.EL R15, desc[UR4][R8.64+-0x400] ;  /* 0xfffc0004080f2981 */ /* 0x000362000c2e1900 */
[----:B--2---:R-:W-:-:S05]  /*0630*/  SEL R2, R2, RZ, P3 ;  /* 0x000000ff02027207 */ /* 0x004fca0001800000 */
[----:B------:R-:W-:Y:S01]  /*0640*/  FADD R2, R2, 9.9999997473787516356e-06 ;  /* 0x3727c5ac02027421 */ /* 0x000fe20000000000 */
[----:B----4-:R-:W-:-:S05]  /*0650*/  SEL R23, R23, RZ, P3 ;  /* 0x000000ff17177207 */ /* 0x010fca0001800000 */
[----:B------:R-:W2:Y:S01]  /*0660*/  MUFU.SQRT R2, R2 ;  /* 0x0000000200027308 */ /* 0x000ea20000002000 */
[----:B------:R-:W-:Y:S01]  /*0670*/  FADD R23, R23, 9.9999997473787516356e-06 ;  /* 0x3727c5ac17177421 */ /* 0x000fe20000000000 */
[----:B0-----:R-:W-:-:S06]  /*0680*/  SEL R11, R12, RZ, P2 ;  /* 0x000000ff0c0b7207 */ /* 0x001fcc0001000000 */
[----:B------:R-:W0:Y:S01]  /*0690*/  MUFU.SQRT R10, R23 ;  /* 0x00000017000a7308 */ /* 0x000e220000002000 */
[----:B------:R-:W-:Y:S01]  /*06a0*/  FADD R11, R11, 0.0010000000474974513054 ;  /* 0x3a83126f0b0b7421 */ /* 0x000fe20000000000 */
[----:B------:R-:W-:Y:S02]  /*06b0*/  SEL R5, R5, RZ, P2 ;  /* 0x000000ff05057207 */ /* 0x000fe40001000000 */
[----:B--2---:R-:W-:-:S04]  /*06c0*/  FSETP.GT.AND P5, PT, R2, 8.50705917302346158658e+37, PT ;  /* 0x7e8000000200780b */ /* 0x004fc80003fa4000 */
[----:B------:R-:W2:Y:S01]  /*06d0*/  MUFU.SQRT R11, R11 ;  /* 0x0000000b000b7308 */ /* 0x000ea20000002000 */
[----:B------:R-:W-:Y:S01]  /*06e0*/  FSETP.GEU.AND P4, PT, R2, 1.175494350822287508e-38, PT ;  /* 0x008000000200780b */ /* 0x000fe20003f8e000 */
[----:B-1----:R-:W-:Y:S01]  /*06f0*/  FADD R9, R5, 0.0010000000474974513054 ;  /* 0x3a83126f05097421 */ /* 0x002fe20000000000 */
[----:B------:R-:W-:Y:S01]  /*0700*/  IMAD.MOV.U32 R5, RZ, RZ, 0x3e800000 ;  /* 0x3e800000ff057424 */ /* 0x000fe200078e00ff */
[----:B0-----:R-:W-:-:S04]  /*0710*/  FSETP.GT.AND P6, PT, R10, 8.50705917302346158658e+37, PT ;  /* 0x7e8000000a00780b */ /* 0x001fc80003fc4000 */
[----:B------:R-:W0:Y:S01]  /*0720*/  MUFU.SQRT R9, R9 ;  /* 0x0000000900097308 */ /* 0x000e220000002000 */
[----:B------:R-:W-:Y:S01]  /*0730*/  FSEL R17, R5, 1, P5 ;  /* 0x3f80000005117808 */ /* 0x000fe20002800000 */
[----:B------:R-:W-:Y:S01]  /*0740*/  @P5 FMUL R2, R2, 0.25 ;  /* 0x3e80000002025820 */ /* 0x000fe20000400000 */
[----:B------:R-:W-:-:S03]  /*0750*/  FSETP.GEU.AND P5, PT, R10, 1.175494350822287508e-38, PT ;  /* 0x008000000a00780b */ /* 0x000fc60003fae000 */
[----:B------:R-:W-:Y:S01]  /*0760*/  @!P4 FMUL R17, R17, 16777216 ;  /* 0x4b8000001111c820 */ /* 0x000fe20000400000 */
[----:B------:R-:W-:Y:S01]  /*0770*/  @!P4 FMUL R2, R2, 16777216 ;  /* 0x4b8000000202c820 */ /* 0x000fe20000400000 */
[----:B--2---:R-:W-:Y:S02]  /*0780*/  FSETP.GT.AND P4, PT, R11, 8.50705917302346158658e+37, PT ;  /* 0x7e8000000b00780b */ /* 0x004fe40003f84000 */
[----:B------:R-:W-:Y:S01]  /*0790*/  FSEL R12, R5, 1, P6 ;  /* 0x3f800000050c7808 */ /* 0x000fe20003000000 */
[----:B------:R-:W-:Y:S01]  /*07a0*/  @P6 FMUL R10, R10, 0.25 ;  /* 0x3e8000000a0a6820 */ /* 0x000fe20000400000 */
[----:B------:R1:W2:Y:S01]  /*07b0*/  MUFU.RCP R8, R2 ;  /* 0x0000000200087308 */ /* 0x0002a20000001000 */
[----:B------:R-:W-:-:S03]  /*07c0*/  FSETP.GEU.AND P6, PT, R11, 1.175494350822287508e-38, PT ;  /* 0x008000000b00780b */ /* 0x000fc60003fce000 */
[----:B------:R-:W-:Y:S01]  /*07d0*/  @!P5 FMUL R10, R10, 16777216 ;  /* 0x4b8000000a0ad820 */ /* 0x000fe20000400000 */
[----:B------:R-:W-:Y:S01]  /*07e0*/  @!P5 FMUL R12, R12, 16777216 ;  /* 0x4b8000000c0cd820 */ /* 0x000fe20000400000 */
[----:B0-----:R-:W-:-:S03]  /*07f0*/  FSETP.GT.AND P5, PT, R9, 8.50705917302346158658e+37, PT ;  /* 0x7e8000000900780b */ /* 0x001fc60003fa4000 */
[----:B------:R-:W-:Y:S01]  /*0800*/  @P4 FMUL R11, R11, 0.25 ;  /* 0x3e8000000b0b4820 */ /* 0x000fe20000400000 */
[----:B-1----:R-:W-:Y:S02]  /*0810*/  FSEL R2, R5, 1, P4 ;  /* 0x3f80000005027808 */ /* 0x002fe40002000000 */
[----:B------:R-:W-:Y:S02]  /*0820*/  FSETP.GEU.AND P4, PT, R9, 1.175494350822287508e-38, PT ;  /* 0x008000000900780b */ /* 0x000fe40003f8e000 */
[----:B------:R-:W-:Y:S01]  /*0830*/  @!P6 FMUL R11, R11, 16777216 ;  /* 0x4b8000000b0be820 */ /* 0x000fe20000400000 */
[----:B--2---:R-:W-:Y:S02]  /*0840*/  FMUL R8, R8, R17 ;  /* 0x0000001108087220 */ /* 0x004fe40000400000 */
[----:B------:R-:W0:Y:S02]  /*0850*/  MUFU.RCP R17, R10 ;  /* 0x0000000a00117308 */ /* 0x000e240000001000 */
[----:B------:R-:W-:-:S06]  /*0860*/  @P5 FMUL R9, R9, 0.25 ;  /* 0x3e80000009095820 */ /* 0x000fcc0000400000 */
[----:B------:R-:W1:Y:S01]  /*0870*/  MUFU.RCP R11, R11 ;  /* 0x0000000b000b7308 */ /* 0x000e620000001000 */
[----:B------:R-:W-:Y:S01]  /*0880*/  @!P4 FMUL R9, R9, 16777216 ;  /* 0x4b8000000909c820 */ /* 0x000fe20000400000 */
[----:B------:R-:W-:Y:S01]  /*0890*/  @!P6 FMUL R2, R2, 16777216 ;  /* 0x4b8000000202e820 */ /* 0x000fe20000400000 */
[----:B------:R-:W-:-:S05]  /*08a0*/  SEL R22, R22, RZ, P3 ;  /* 0x000000ff16167207 */ /* 0x000fca0001800000 */
[----:B------:R-:W2:Y:S01]  /*08b0*/  MUFU.RCP R9, R9 ;  /* 0x0000000900097308 */ /* 0x000ea20000001000 */
[----:B------:R-:W-:Y:S01]  /*08c0*/  SEL R21, R0, RZ, P3 ;  /* 0x000000ff00157207 */ /* 0x000fe20001800000 */
[----:B0-----:R-:W-:Y:S01]  /*08d0*/  FMUL R12, R17, R12 ;  /* 0x0000000c110c7220 */ /* 0x001fe20000400000 */
[----:B------:R-:W-:Y:S01]  /*08e0*/  FSEL R0, R5, 1, P5 ;  /* 0x3f80000005007808 */ /* 0x000fe20002800000 */
[----:B-1----:R-:W-:Y:S02]  /*08f0*/  FMUL R11, R11, R2 ;  /* 0x000000020b0b7220 */ /* 0x002fe40000400000 */
[----:B------:R-:W-:Y:S01]  /*0900*/  FADD R17, R22, -R21 ;  /* 0x8000001516117221 */ /* 0x000fe20000000000 */
[----:B------:R-:W-:Y:S02]  /*0910*/  SEL R21, R4, RZ, P2 ;  /* 0x000000ff04157207 */ /* 0x000fe40001000000 */
[----:B------:R-:W-:Y:S02]  /*0920*/  SEL R6, R6, RZ, P3 ;  /* 0x000000ff06067207 */ /* 0x000fe40001800000 */
[----:B---3--:R-:W-:-:S02]  /*0930*/  SEL R7, R7, RZ, P3 ;  /* 0x000000ff07077207 */ /* 0x008fc40001800000 */
[----:B------:R-:W-:Y:S02]  /*0940*/  SEL R4, R3, RZ, P2 ;  /* 0x000000ff03047207 */ /* 0x000fe40001000000 */
[----:B------:R-:W0:Y:S01]  /*0950*/  LDC.64 R2, c[0x0][0x260] ;  /* 0x00009800ff027b82 */ /* 0x000e220000000a00 */
[----:B------:R-:W-:Y:S01]  /*0960*/  SEL R24, R24, RZ, P2 ;  /* 0x000000ff18187207 */ /* 0x000fe20001000000 */
[----:B------:R-:W-:Y:S01]  /*0970*/  @!P4 FMUL R0, R0, 16777216 ;  /* 0x4b8000000000c820 */ /* 0x000fe20000400000 */
[----:B------:R-:W-:Y:S01]  /*0980*/  SEL R27, R27, RZ, P2 ;  /* 0x000000ff1b1b7207 */ /* 0x000fe20001000000 */
[----:B------:R-:W-:Y:S02]  /*0990*/  FADD R5, R6, -R7 ;  /* 0x8000000706057221 */ /* 0x000fe40000000000 */
[----:B------:R-:W-:Y:S01]  /*09a0*/  FADD R24, R21, -R24 ;  /* 0x8000001815187221 */ /* 0x000fe20000000000 */
[----:B--2---:R-:W-:Y:S01]  /*09b0*/  FMUL R9, R9, R0 ;  /* 0x0000000009097220 */ /* 0x004fe20000400000 */
[----:B------:R-:W-:Y:S01]  /*09c0*/  FADD R4, R4, -R27 ;  /* 0x8000001b04047221 */ /* 0x000fe20000000000 */
[----:B------:R-:W-:Y:S01]  /*09d0*/  FMUL R12, R12, R5 ;  /* 0x000000050c0c7220 */ /* 0x000fe20000400000 */
[----:B-----5:R-:W-:Y:S01]  /*09e0*/  SEL R5, R26, RZ, P3 ;  /* 0x000000ff1a057207 */ /* 0x020fe20001800000 */
[----:B------:R-:W-:Y:S01]  /*09f0*/  FMUL R8, R8, R17 ;  /* 0x0000001108087220 */ /* 0x000fe20000400000 */
[----:B------:R-:W-:Y:S01]  /*0a00*/  SEL R7, R28, RZ, P3 ;  /* 0x000000ff1c077207 */ /* 0x000fe20001800000 */
[----:B------:R-:W-:Y:S01]  /*0a10*/  FMUL R0, R11, R24 ;  /* 0x000000180b007220 */ /* 0x000fe20000400000 */
[----:B------:R-:W-:Y:S01]  /*0a20*/  SEL R6, R19, RZ, P3 ;  /* 0x000000ff13067207 */ /* 0x000fe20001800000 */
[----:B------:R-:W-:Y:S01]  /*0a30*/  FMUL R4, R9, R4 ;  /* 0x0000000409047220 */ /* 0x000fe20000400000 */
[----:B------:R-:W-:-:S02]  /*0a40*/  SEL R10, R25, RZ, P3 ;  /* 0x000000ff190a7207 */ /* 0x000fc40001800000 */
[----:B------:R-:W-:Y:S02]  /*0a50*/  SEL R29, R29, RZ, P2 ;  /* 0x000000ff1d1d7207 */ /* 0x000fe40001000000 */
[----:B------:R-:W-:Y:S02]  /*0a60*/  SEL R18, R18, RZ, P2 ;  /* 0x000000ff12127207 */ /* 0x000fe40001000000 */
[----:B------:R-:W-:Y:S02]  /*0a70*/  SEL R14, R14, RZ, P2 ;  /* 0x000000ff0e0e7207 */ /* 0x000fe40001000000 */
[----:B------:R-:W-:Y:S01]  /*0a80*/  SEL R15, R15, RZ, P2 ;  /* 0x000000ff0f0f7207 */ /* 0x000fe20001000000 */
[----:B------:R-:W-:Y:S01]  /*0a90*/  FFMA R8, R5, R8, R6 ;  /* 0x0000000805087223 */ /* 0x000fe20000000006 */
[----:B------:R-:W-:Y:S01]  /*0aa0*/  FFMA R12, R7, R12, R10 ;  /* 0x0000000c070c7223 */ /* 0x000fe2000000000a */
[----:B------:R-:W-:Y:S02]  /*0ab0*/  FFMA R0, R29, R0, R14 ;  /* 0x000000001d007223 */ /* 0x000fe4000000000e */
[----:B------:R-:W-:Y:S01]  /*0ac0*/  FFMA R4, R18, R4, R15 ;  /* 0x0000000412047223 */ /* 0x000fe2000000000f */
[----:B------:R-:W-:-:S02]  /*0ad0*/  FSETP.GEU.AND P4, PT, R8, RZ, PT ;  /* 0x000000ff0800720b */ /* 0x000fc40003f8e000 */
[----:B------:R-:W-:Y:S02]  /*0ae0*/  FSETP.GEU.AND P5, PT, R12, RZ, PT ;  /* 0x000000ff0c00720b */ /* 0x000fe40003fae000 */
[----:B------:R-:W-:Y:S02]  /*0af0*/  FSETP.GEU.AND P3, PT, R0, RZ, PT ;  /* 0x000000ff0000720b */ /* 0x000fe40003f6e000 */
[----:B------:R-:W-:Y:S01]  /*0b00*/  FSETP.GEU.AND P2, PT, R4, RZ, PT ;  /* 0x000000ff0400720b */ /* 0x000fe20003f4e000 */
[----:B0-----:R-:W-:Y:S01]  /*0b10*/  IMAD.WIDE R2, R13, 0x4, R2 ;  /* 0x000000040d027825 */ /* 0x001fe200078e0202 */
[----:B------:R-:W-:Y:S02]  /*0b20*/  FSEL R8, R8, RZ, P4 ;  /* 0x000000ff08087208 */ /* 0x000fe40002000000 */
[----:B------:R-:W-:Y:S02]  /*0b30*/  FSEL R9, R12, RZ, P5 ;  /* 0x000000ff0c097208 */ /* 0x000fe40002800000 */
[----:B------:R-:W-:-:S02]  /*0b40*/  @P1 FSEL R8, R0, RZ, P3 ;  /* 0x000000ff00081208 */ /* 0x000fc40001800000 */
[----:B------:R-:W-:Y:S01]  /*0b50*/  @P1 FSEL R9, R4, RZ, P2 ;  /* 0x000000ff04091208 */ /* 0x000fe20001000000 */
[----:B------:R-:W-:Y:S06]  /*0b60*/  @P0 EXIT ;  /* 0x000000000000094d */ /* 0x000fec0003800000 */
[----:B------:R-:W-:Y:S01]  /*0b70*/  STG.E.64 desc[UR4][R2.64], R8 ;  /* 0x0000000802007986 */ /* 0x000fe2000c101b04 */
[----:B------:R-:W-:Y:S05]  /*0b80*/  EXIT ;  /* 0x000000000000794d */ /* 0x000fea0003800000 */
.L_x_0:
[----:B------:R-:W-:-:S00]  /*0b90*/  BRA `(.L_x_0) ;  /* 0xfffffffc00fc7947 */ /* 0x000fc0000383ffff */
[----:B------:R-:W-:-:S00]  /*0ba0*/  NOP ;  /* 0x0000000000007918 */ /* 0x000fc00000000000 */
        /* <DEDUP_REMOVED lines=13> */
.L_x_1:


//--------------------- .nv.global.init           --------------------------
	.section	.nv.global.init,"aw",@progbits
.nv.global.init:
	.type		_$_str,@object
	.size		_$_str,(_$_str_$_2 - _$_str)
_$_str:
        /*0000*/ 	.byte	0x5f, 0x5f, 0x43, 0x55, 0x44, 0x41, 0x5f, 0x46, 0x54, 0x5a, 0x00
	.type		_$_str_$_2,@object
	.size		_$_str_$_2,(.L_1 - _$_str_$_2)
_$_str_$_2:
        /*000b*/ 	.byte	0x5f, 0x5f, 0x43, 0x55, 0x44, 0x41, 0x5f, 0x50, 0x52, 0x45, 0x43, 0x5f, 0x53, 0x51, 0x52, 0x54
        /*001b*/ 	.byte	0x00
.L_1:


//--------------------- .nv.constant0.triton_poi_fused_cat_7 --------------------------
	.section	.nv.constant0.triton_poi_fused_cat_7,"a",@progbits
	.sectionflags	@""
	.align	4
.nv.constant0.triton_poi_fused_cat_7:
	.zero		620
